//
// Generated by NVIDIA NVVM Compiler
//
// Compiler Build ID: CL-36424714
// Cuda compilation tools, release 13.0, V13.0.88
// Based on NVVM 20.0.0
//

.version 9.0
.target sm_100
.address_size 64

	// .globl	_Z12simpleKerneliPi

.visible .entry _Z12simpleKerneliPi(
	.param .u32 _Z12simpleKerneliPi_param_0,
	.param .u64 .ptr .align 1 _Z12simpleKerneliPi_param_1
)
{
	.reg .b32 	%r<7>;
	.reg .b64 	%rd<5>;

	ld.param.u32 	%r1, [_Z12simpleKerneliPi_param_0];
	ld.param.u64 	%rd1, [_Z12simpleKerneliPi_param_1];
	cvta.to.global.u64 	%rd2, %rd1;
	mov.u32 	%r2, %tid.x;
	mov.u32 	%r3, %ctaid.x;
	mad.lo.s32 	%r4, %r1, %r2, %r3;
	shl.b32 	%r5, %r3, 3;
	add.s32 	%r6, %r5, %r2;
	mul.wide.u32 	%rd3, %r6, 4;
	add.s64 	%rd4, %rd2, %rd3;
	st.global.u32 	[%rd4], %r4;
	ret;

}


// ===== COMPILED SASS (sm_100) =====

	.target	sm_100

	.elftype	@"ET_EXEC"


//--------------------- .note.nv.tkinfo           --------------------------
	.section	.note.nv.tkinfo,"",@"SHT_NOTE"
	.sectionflags	@"SHF_NOTE_NV_TKINFO"
	.tkinfo
        /*0018*/ 	.word	0x00000002
        /*0030*/ 	.string	""
        /*0030*/ 	.string	"ptxas"
        /*0030*/ 	.string	"Cuda compilation tools, release 13.0, V13.0.88"
        /*0030*/ 	.string	"Build cuda_13.0.r13.0/compiler.36424714_0"
        /*0030*/ 	.string	"-arch sm_100 -m 64 "



//--------------------- .note.nv.cuinfo           --------------------------
	.section	.note.nv.cuinfo,"",@"SHT_NOTE"
	.sectionflags	@"SHF_NOTE_NV_CUINFO"
        /*0018*/ 	.short	0x0002
        /*001a*/ 	.short	0x0064
        /*001c*/ 	.short	0x0082
	.zero		2


//--------------------- .nv.info                  --------------------------
	.section	.nv.info,"",@"SHT_CUDA_INFO"
	.align	4


	//----- nvinfo : EIATTR_REGCOUNT
	.align		4
        /*0000*/ 	.byte	0x04, 0x2f
        /*0002*/ 	.short	(.L_1 - .L_0)
	.align		4
.L_0:
        /*0004*/ 	.word	index@(_Z12simpleKerneliPi)
        /*0008*/ 	.word	0x0000000a


	//----- nvinfo : EIATTR_FRAME_SIZE
	.align		4
.L_1:
        /*000c*/ 	.byte	0x04, 0x11
        /*000e*/ 	.short	(.L_3 - .L_2)
	.align		4
.L_2:
        /*0010*/ 	.word	index@(_Z12simpleKerneliPi)
        /*0014*/ 	.word	0x00000000


	//----- nvinfo : EIATTR_MIN_STACK_SIZE
	.align		4
.L_3:
        /*0018*/ 	.byte	0x04, 0x12
        /*001a*/ 	.short	(.L_5 - .L_4)
	.align		4
.L_4:
        /*001c*/ 	.word	index@(_Z12simpleKerneliPi)
        /*0020*/ 	.word	0x00000000
.L_5:


//--------------------- .nv.compat                --------------------------
	.section	.nv.compat,"",@"SHT_CUDA_COMPAT_INFO"
	.align	4
        /*0000*/ 	.byte	0x02, 0x09, 0x00, 0x00, 0x02, 0x02, 0x01, 0x00, 0x02, 0x05, 0x05, 0x00, 0x03, 0x07, 0x01, 0x01
        /*0010*/ 	.byte	0x02, 0x03, 0x00, 0x00, 0x02, 0x06, 0x01, 0x00, 0x04, 0x0b, 0x08, 0x00, 0x09, 0x00, 0x00, 0x00
        /*0020*/ 	.byte	0x00, 0x00, 0x00, 0x00


//--------------------- .nv.info._Z12simpleKerneliPi --------------------------
	.section	.nv.info._Z12simpleKerneliPi,"",@"SHT_CUDA_INFO"
	.sectionflags	@""
	.align	4


	//----- nvinfo : EIATTR_CUDA_API_VERSION
	.align		4
        /*0000*/ 	.byte	0x04, 0x37
        /*0002*/ 	.short	(.L_7 - .L_6)
.L_6:
        /*0004*/ 	.word	0x00000082


	//----- nvinfo : EIATTR_KPARAM_INFO
	.align		4
.L_7:
        /*0008*/ 	.byte	0x04, 0x17
        /*000a*/ 	.short	(.L_9 - .L_8)
.L_8:
        /*000c*/ 	.word	0x00000000
        /*0010*/ 	.short	0x0001
        /*0012*/ 	.short	0x0008
        /*0014*/ 	.byte	0x00, 0xf5, 0x21, 0x00


	//----- nvinfo : EIATTR_KPARAM_INFO
	.align		4
.L_9:
        /*0018*/ 	.byte	0x04, 0x17
        /*001a*/ 	.short	(.L_11 - .L_10)
.L_10:
        /*001c*/ 	.word	0x00000000
        /*0020*/ 	.short	0x0000
        /*0022*/ 	.short	0x0000
        /*0024*/ 	.byte	0x00, 0xf0, 0x11, 0x00


	//----- nvinfo : EIATTR_SPARSE_MMA_MASK
	.align		4
.L_11:
        /*0028*/ 	.byte	0x03, 0x50
        /*002a*/ 	.short	0x0000


	//----- nvinfo : EIATTR_MAXREG_COUNT
	.align		4
        /*002c*/ 	.byte	0x03, 0x1b
        /*002e*/ 	.short	0x00ff


	//----- nvinfo : EIATTR_MERCURY_ISA_VERSION
	.align		4
        /*0030*/ 	.byte	0x03, 0x5f
        /*0032*/ 	.short	0x0101


	//----- nvinfo : EIATTR_VRC_CTA_INIT_COUNT
	.align		4
        /*0034*/ 	.byte	0x02, 0x4a
	.zero		1
	.zero		1


	//----- nvinfo : EIATTR_EXIT_INSTR_OFFSETS
	.align		4
        /*0038*/ 	.byte	0x04, 0x1c
        /*003a*/ 	.short	(.L_13 - .L_12)


	//   ....[0]....
.L_12:
        /*003c*/ 	.word	0x000000a0


	//----- nvinfo : EIATTR_CBANK_PARAM_SIZE
	.align		4
.L_13:
        /*0040*/ 	.byte	0x03, 0x19
        /*0042*/ 	.short	0x0010


	//----- nvinfo : EIATTR_PARAM_CBANK
	.align		4
        /*0044*/ 	.byte	0x04, 0x0a
        /*0046*/ 	.short	(.L_15 - .L_14)
	.align		4
.L_14:
        /*0048*/ 	.word	index@(.nv.constant0._Z12simpleKerneliPi)
        /*004c*/ 	.short	0x0380
        /*004e*/ 	.short	0x0010


	//----- nvinfo : EIATTR_SW_WAR
	.align		4
.L_15:
        /*0050*/ 	.byte	0x04, 0x36
        /*0052*/ 	.short	(.L_17 - .L_16)
.L_16:
        /*0054*/ 	.word	0x00000008
.L_17:


//--------------------- .nv.callgraph             --------------------------
	.section	.nv.callgraph,"",@"SHT_CUDA_CALLGRAPH"
	.align	4
	.sectionentsize	8
	.align		4
        /*0000*/ 	.word	0x00000000
	.align		4
        /*0004*/ 	.word	0xffffffff
	.align		4
        /*0008*/ 	.word	0x00000000
	.align		4
        /*000c*/ 	.word	0xfffffffe
	.align		4
        /*0010*/ 	.word	0x00000000
	.align		4
        /*0014*/ 	.word	0xfffffffd
	.align		4
        /*0018*/ 	.word	0x00000000
	.align		4
        /*001c*/ 	.word	0xfffffffc


//--------------------- .text._Z12simpleKerneliPi --------------------------
	.section	.text._Z12simpleKerneliPi,"ax",@progbits
	.align	128
        .global         _Z12simpleKerneliPi
        .type           _Z12simpleKerneliPi,@function
        .size           _Z12simpleKerneliPi,(.L_x_1 - _Z12simpleKerneliPi)
        .other          _Z12simpleKerneliPi,@"STO_CUDA_ENTRY STV_DEFAULT"
_Z12simpleKerneliPi:
.text._Z12simpleKerneliPi:
[----:B------:R-:W-:Y:S01]  /*0000*/  LDC R1, c[0x0][0x37c] ;  /* 0x0000df00ff017b82 */ /* 0x000fe20000000800 */
[----:B------:R-:W0:Y:S07]  /*0010*/  S2R R5, SR_TID.X ;  /* 0x0000000000057919 */ /* 0x000e2e0000002100 */
[----:B------:R-:W1:Y:S01]  /*0020*/  LDC.64 R2, c[0x0][0x388] ;  /* 0x0000e200ff027b82 */ /* 0x000e620000000a00 */
[----:B------:R-:W2:Y:S01]  /*0030*/  LDCU UR6, c[0x0][0x380] ;  /* 0x00007000ff0677ac */ /* 0x000ea20008000800 */
[----:B------:R-:W0:Y:S01]  /*0040*/  S2R R0, SR_CTAID.X ;  /* 0x0000000000007919 */ /* 0x000e220000002500 */
[----:B------:R-:W3:Y:S01]  /*0050*/  LDCU.64 UR4, c[0x0][0x358] ;  /* 0x00006b00ff0477ac */ /* 0x000ee20008000a00 */
[----:B0-----:R-:W-:Y:S01]  /*0060*/  LEA R7, R0, R5, 0x3 ;  /* 0x0000000500077211 */ /* 0x001fe200078e18ff */
[----:B--2---:R-:W-:-:S04]  /*0070*/  IMAD R5, R5, UR6, R0 ;  /* 0x0000000605057c24 */ /* 0x004fc8000f8e0200 */
[----:B-1----:R-:W-:-:S05]  /*0080*/  IMAD.WIDE.U32 R2, R7, 0x4, R2 ;  /* 0x0000000407027825 */ /* 0x002fca00078e0002 */
[----:B---3--:R-:W-:Y:S01]  /*0090*/  STG.E desc[UR4][R2.64], R5 ;  /* 0x0000000502007986 */ /* 0x008fe2000c101904 */
[----:B------:R-:W-:Y:S05]  /*00a0*/  EXIT ;  /* 0x000000000000794d */ /* 0x000fea0003800000 */
.L_x_0:
[----:B------:R-:W-:-:S00]  /*00b0*/  BRA `(.L_x_0) ;  /* 0xfffffffc00fc7947 */ /* 0x000fc0000383ffff */
[----:B------:R-:W-:-:S00]  /*00c0*/  NOP ;  /* 0x0000000000007918 */ /* 0x000fc00000000000 */
        /* <DEDUP_REMOVED lines=11> */
.L_x_1:


//--------------------- .nv.shared.reserved.0     --------------------------
	.section	.nv.shared.reserved.0,"aw",@nobits
	.weak		__nv_reservedSMEM_offset_0_alias
	.size		__nv_reservedSMEM_offset_0_alias, 0, 64
	.other		__nv_reservedSMEM_offset_0_alias,@"STO_CUDA_RESERVED_SHARED STV_DEFAULT"
__nv_reservedSMEM_offset_0_alias:
	.zero		0
	.zero		64


//--------------------- .nv.constant0._Z12simpleKerneliPi --------------------------
	.section	.nv.constant0._Z12simpleKerneliPi,"a",@progbits
	.sectionflags	@""
	.align	4
.nv.constant0._Z12simpleKerneliPi:
	.zero		912


//--------------------- SYMBOLS --------------------------

	.type		.nv.reservedSmem.offset0,@object
	.size		.nv.reservedSmem.offset0,0x4
